//
// Generated by NVIDIA NVVM Compiler
//
// Compiler Build ID: CL-36424714
// Cuda compilation tools, release 13.0, V13.0.88
// Based on NVVM 20.0.0
//

.version 9.0
.target sm_100
.address_size 64

	// .globl	_Z3fucPci

.visible .entry _Z3fucPci(
	.param .u64 .ptr .align 1 _Z3fucPci_param_0,
	.param .u32 _Z3fucPci_param_1
)
{
	.reg .pred 	%p<2>;
	.reg .b32 	%r<21>;
	.reg .b64 	%rd<5>;
	.reg .b64 	%fd<3>;

	ld.param.u64 	%rd1, [_Z3fucPci_param_0];
	ld.param.u32 	%r2, [_Z3fucPci_param_1];
	mov.u32 	%r3, %ctaid.x;
	mov.u32 	%r4, %ntid.x;
	mov.u32 	%r5, %tid.x;
	mad.lo.s32 	%r1, %r3, %r4, %r5;
	setp.ge.u32 	%p1, %r1, %r2;
	@%p1 bra 	$L__BB0_2;
	cvta.to.global.u64 	%rd2, %rd1;
	shl.b32 	%r6, %r1, 2;
	cvt.u64.u32 	%rd3, %r6;
	add.s64 	%rd4, %rd2, %rd3;
	ld.global.u8 	%r7, [%rd4];
	ld.global.u8 	%r8, [%rd4+1];
	shl.b32 	%r9, %r8, 8;
	or.b32  	%r10, %r9, %r7;
	ld.global.u8 	%r11, [%rd4+2];
	shl.b32 	%r12, %r11, 16;
	ld.global.u8 	%r13, [%rd4+3];
	shl.b32 	%r14, %r13, 24;
	or.b32  	%r15, %r14, %r12;
	or.b32  	%r16, %r15, %r10;
	cvt.rn.f64.s32 	%fd1, %r16;
	mul.f64 	%fd2, %fd1, 0d3F847AE147AE147B;
	cvt.rzi.s32.f64 	%r17, %fd2;
	st.global.u8 	[%rd4], %r17;
	shr.u32 	%r18, %r17, 16;
	st.global.u8 	[%rd4+2], %r18;
	shr.u32 	%r19, %r17, 24;
	st.global.u8 	[%rd4+3], %r19;
	shr.u32 	%r20, %r17, 8;
	st.global.u8 	[%rd4+1], %r20;
$L__BB0_2:
	ret;

}


// ===== COMPILED SASS (sm_100) =====

	.target	sm_100

	.elftype	@"ET_EXEC"


//--------------------- .note.nv.tkinfo           --------------------------
	.section	.note.nv.tkinfo,"",@"SHT_NOTE"
	.sectionflags	@"SHF_NOTE_NV_TKINFO"
	.tkinfo
        /*0018*/ 	.word	0x00000002
        /*0030*/ 	.string	""
        /*0030*/ 	.string	"ptxas"
        /*0030*/ 	.string	"Cuda compilation tools, release 13.0, V13.0.88"
        /*0030*/ 	.string	"Build cuda_13.0.r13.0/compiler.36424714_0"
        /*0030*/ 	.string	"-arch sm_100 -m 64 "



//--------------------- .note.nv.cuinfo           --------------------------
	.section	.note.nv.cuinfo,"",@"SHT_NOTE"
	.sectionflags	@"SHF_NOTE_NV_CUINFO"
        /*0018*/ 	.short	0x0002
        /*001a*/ 	.short	0x0064
        /*001c*/ 	.short	0x0082
	.zero		2


//--------------------- .nv.info                  --------------------------
	.section	.nv.info,"",@"SHT_CUDA_INFO"
	.align	4


	//----- nvinfo : EIATTR_REGCOUNT
	.align		4
        /*0000*/ 	.byte	0x04, 0x2f
        /*0002*/ 	.short	(.L_1 - .L_0)
	.align		4
.L_0:
        /*0004*/ 	.word	index@(_Z3fucPci)
        /*0008*/ 	.word	0x0000000e


	//----- nvinfo : EIATTR_FRAME_SIZE
	.align		4
.L_1:
        /*000c*/ 	.byte	0x04, 0x11
        /*000e*/ 	.short	(.L_3 - .L_2)
	.align		4
.L_2:
        /*0010*/ 	.word	index@(_Z3fucPci)
        /*0014*/ 	.word	0x00000000


	//----- nvinfo : EIATTR_MIN_STACK_SIZE
	.align		4
.L_3:
        /*0018*/ 	.byte	0x04, 0x12
        /*001a*/ 	.short	(.L_5 - .L_4)
	.align		4
.L_4:
        /*001c*/ 	.word	index@(_Z3fucPci)
        /*0020*/ 	.word	0x00000000
.L_5:


//--------------------- .nv.compat                --------------------------
	.section	.nv.compat,"",@"SHT_CUDA_COMPAT_INFO"
	.align	4
        /*0000*/ 	.byte	0x02, 0x09, 0x00, 0x00, 0x02, 0x02, 0x01, 0x00, 0x02, 0x05, 0x05, 0x00, 0x03, 0x07, 0x01, 0x01
        /*0010*/ 	.byte	0x02, 0x03, 0x00, 0x00, 0x02, 0x06, 0x01, 0x00, 0x04, 0x0b, 0x08, 0x00, 0x01, 0x00, 0x00, 0x00
        /*0020*/ 	.byte	0x00, 0x00, 0x00, 0x00


//--------------------- .nv.info._Z3fucPci        --------------------------
	.section	.nv.info._Z3fucPci,"",@"SHT_CUDA_INFO"
	.sectionflags	@""
	.align	4


	//----- nvinfo : EIATTR_CUDA_API_VERSION
	.align		4
        /*0000*/ 	.byte	0x04, 0x37
        /*0002*/ 	.short	(.L_7 - .L_6)
.L_6:
        /*0004*/ 	.word	0x00000082


	//----- nvinfo : EIATTR_KPARAM_INFO
	.align		4
.L_7:
        /*0008*/ 	.byte	0x04, 0x17
        /*000a*/ 	.short	(.L_9 - .L_8)
.L_8:
        /*000c*/ 	.word	0x00000000
        /*0010*/ 	.short	0x0001
        /*0012*/ 	.short	0x0008
        /*0014*/ 	.byte	0x00, 0xf0, 0x11, 0x00


	//----- nvinfo : EIATTR_KPARAM_INFO
	.align		4
.L_9:
        /*0018*/ 	.byte	0x04, 0x17
        /*001a*/ 	.short	(.L_11 - .L_10)
.L_10:
        /*001c*/ 	.word	0x00000000
        /*0020*/ 	.short	0x0000
        /*0022*/ 	.short	0x0000
        /*0024*/ 	.byte	0x00, 0xf5, 0x21, 0x00


	//----- nvinfo : EIATTR_SPARSE_MMA_MASK
	.align		4
.L_11:
        /*0028*/ 	.byte	0x03, 0x50
        /*002a*/ 	.short	0x0000


	//----- nvinfo : EIATTR_MAXREG_COUNT
	.align		4
        /*002c*/ 	.byte	0x03, 0x1b
        /*002e*/ 	.short	0x00ff


	//----- nvinfo : EIATTR_MERCURY_ISA_VERSION
	.align		4
        /*0030*/ 	.byte	0x03, 0x5f
        /*0032*/ 	.short	0x0101


	//----- nvinfo : EIATTR_VRC_CTA_INIT_COUNT
	.align		4
        /*0034*/ 	.byte	0x02, 0x4a
	.zero		1
	.zero		1


	//----- nvinfo : EIATTR_EXIT_INSTR_OFFSETS
	.align		4
        /*0038*/ 	.byte	0x04, 0x1c
        /*003a*/ 	.short	(.L_13 - .L_12)


	//   ....[0]....
.L_12:
        /*003c*/ 	.word	0x00000070


	//   ....[1]....
        /*0040*/ 	.word	0x000001f0


	//----- nvinfo : EIATTR_CBANK_PARAM_SIZE
	.align		4
.L_13:
        /*0044*/ 	.byte	0x03, 0x19
        /*0046*/ 	.short	0x000c


	//----- nvinfo : EIATTR_PARAM_CBANK
	.align		4
        /*0048*/ 	.byte	0x04, 0x0a
        /*004a*/ 	.short	(.L_15 - .L_14)
	.align		4
.L_14:
        /*004c*/ 	.word	index@(.nv.constant0._Z3fucPci)
        /*0050*/ 	.short	0x0380
        /*0052*/ 	.short	0x000c


	//----- nvinfo : EIATTR_SW_WAR
	.align		4
.L_15:
        /*0054*/ 	.byte	0x04, 0x36
        /*0056*/ 	.short	(.L_17 - .L_16)
.L_16:
        /*0058*/ 	.word	0x00000008
.L_17:


//--------------------- .nv.callgraph             --------------------------
	.section	.nv.callgraph,"",@"SHT_CUDA_CALLGRAPH"
	.align	4
	.sectionentsize	8
	.align		4
        /*0000*/ 	.word	0x00000000
	.align		4
        /*0004*/ 	.word	0xffffffff
	.align		4
        /*0008*/ 	.word	0x00000000
	.align		4
        /*000c*/ 	.word	0xfffffffe
	.align		4
        /*0010*/ 	.word	0x00000000
	.align		4
        /*0014*/ 	.word	0xfffffffd
	.align		4
        /*0018*/ 	.word	0x00000000
	.align		4
        /*001c*/ 	.word	0xfffffffc


//--------------------- .text._Z3fucPci           --------------------------
	.section	.text._Z3fucPci,"ax",@progbits
	.align	128
        .global         _Z3fucPci
        .type           _Z3fucPci,@function
        .size           _Z3fucPci,(.L_x_1 - _Z3fucPci)
        .other          _Z3fucPci,@"STO_CUDA_ENTRY STV_DEFAULT"
_Z3fucPci:
.text._Z3fucPci:
[----:B------:R-:W-:Y:S01]  /*0000*/  LDC R1, c[0x0][0x37c] ;  /* 0x0000df00ff017b82 */ /* 0x000fe20000000800 */
[----:B------:R-:W0:Y:S07]  /*0010*/  S2R R3, SR_TID.X ;  /* 0x0000000000037919 */ /* 0x000e2e0000002100 */
[----:B------:R-:W0:Y:S01]  /*0020*/  S2UR UR4, SR_CTAID.X ;  /* 0x00000000000479c3 */ /* 0x000e220000002500 */
[----:B------:R-:W1:Y:S07]  /*0030*/  LDCU UR5, c[0x0][0x388] ;  /* 0x00007100ff0577ac */ /* 0x000e6e0008000800 */
[----:B------:R-:W0:Y:S02]  /*0040*/  LDC R2, c[0x0][0x360] ;  /* 0x0000d800ff027b82 */ /* 0x000e240000000800 */
[----:B0-----:R-:W-:-:S05]  /*0050*/  IMAD R2, R2, UR4, R3 ;  /* 0x0000000402027c24 */ /* 0x001fca000f8e0203 */
[----:B-1----:R-:W-:-:S13]  /*0060*/  ISETP.GE.U32.AND P0, PT, R2, UR5, PT ;  /* 0x0000000502007c0c */ /* 0x002fda000bf06070 */
[----:B------:R-:W-:Y:S05]  /*0070*/  @P0 EXIT ;  /* 0x000000000000094d */ /* 0x000fea0003800000 */
[----:B------:R-:W0:Y:S01]  /*0080*/  LDCU.64 UR6, c[0x0][0x380] ;  /* 0x00007000ff0677ac */ /* 0x000e220008000a00 */
[----:B------:R-:W1:Y:S01]  /*0090*/  LDCU.64 UR4, c[0x0][0x358] ;  /* 0x00006b00ff0477ac */ /* 0x000e620008000a00 */
[----:B0-----:R-:W-:-:S05]  /*00a0*/  LEA R2, P0, R2, UR6, 0x2 ;  /* 0x0000000602027c11 */ /* 0x001fca000f8010ff */
[----:B------:R-:W-:-:S05]  /*00b0*/  IMAD.X R3, RZ, RZ, UR7, P0 ;  /* 0x00000007ff037e24 */ /* 0x000fca00080e06ff */
[----:B-1----:R-:W2:Y:S04]  /*00c0*/  LDG.E.U8 R0, desc[UR4][R2.64] ;  /* 0x0000000402007981 */ /* 0x002ea8000c1e1100 */
[----:B------:R-:W2:Y:S04]  /*00d0*/  LDG.E.U8 R5, desc[UR4][R2.64+0x1] ;  /* 0x0000010402057981 */ /* 0x000ea8000c1e1100 */
[----:B------:R-:W3:Y:S04]  /*00e0*/  LDG.E.U8 R4, desc[UR4][R2.64+0x2] ;  /* 0x0000020402047981 */ /* 0x000ee8000c1e1100 */
[----:B------:R-:W3:Y:S01]  /*00f0*/  LDG.E.U8 R7, desc[UR4][R2.64+0x3] ;  /* 0x0000030402077981 */ /* 0x000ee2000c1e1100 */
[----:B------:R-:W-:Y:S01]  /*0100*/  UMOV UR6, 0x47ae147b ;  /* 0x47ae147b00067882 */ /* 0x000fe20000000000 */
[----:B------:R-:W-:Y:S01]  /*0110*/  UMOV UR7, 0x3f847ae1 ;  /* 0x3f847ae100077882 */ /* 0x000fe20000000000 */
[----:B--2---:R-:W-:-:S02]  /*0120*/  IMAD R0, R5, 0x100, R0 ;  /* 0x0000010005007824 */ /* 0x004fc400078e0200 */
[----:B---3--:R-:W-:-:S04]  /*0130*/  IMAD R7, R7, 0x100, R4 ;  /* 0x0000010007077824 */ /* 0x008fc800078e0204 */
[----:B------:R-:W-:-:S04]  /*0140*/  IMAD.U32 R0, R7, 0x10000, R0 ;  /* 0x0001000007007824 */ /* 0x000fc800078e0000 */
[----:B------:R-:W0:Y:S02]  /*0150*/  I2F.F64 R4, R0 ;  /* 0x0000000000047312 */ /* 0x000e240000201c00 */
[----:B0-----:R-:W-:-:S10]  /*0160*/  DMUL R4, R4, UR6 ;  /* 0x0000000604047c28 */ /* 0x001fd40008000000 */
[----:B------:R-:W0:Y:S02]  /*0170*/  F2I.F64.TRUNC R5, R4 ;  /* 0x0000000400057311 */ /* 0x000e24000030d100 */
[--C-:B0-----:R-:W-:Y:S01]  /*0180*/  SHF.R.U32.HI R7, RZ, 0x10, R5.reuse ;  /* 0x00000010ff077819 */ /* 0x101fe20000011605 */
[----:B------:R-:W-:Y:S01]  /*0190*/  STG.E.U8 desc[UR4][R2.64], R5 ;  /* 0x0000000502007986 */ /* 0x000fe2000c101104 */
[--C-:B------:R-:W-:Y:S02]  /*01a0*/  SHF.R.U32.HI R9, RZ, 0x18, R5.reuse ;  /* 0x00000018ff097819 */ /* 0x100fe40000011605 */
[----:B------:R-:W-:Y:S01]  /*01b0*/  SHF.R.U32.HI R11, RZ, 0x8, R5 ;  /* 0x00000008ff0b7819 */ /* 0x000fe20000011605 */
[----:B------:R-:W-:Y:S04]  /*01c0*/  STG.E.U8 desc[UR4][R2.64+0x2], R7 ;  /* 0x0000020702007986 */ /* 0x000fe8000c101104 */
[----:B------:R-:W-:Y:S04]  /*01d0*/  STG.E.U8 desc[UR4][R2.64+0x3], R9 ;  /* 0x0000030902007986 */ /* 0x000fe8000c101104 */
[----:B------:R-:W-:Y:S01]  /*01e0*/  STG.E.U8 desc[UR4][R2.64+0x1], R11 ;  /* 0x0000010b02007986 */ /* 0x000fe2000c101104 */
[----:B------:R-:W-:Y:S05]  /*01f0*/  EXIT ;  /* 0x000000000000794d */ /* 0x000fea0003800000 */
.L_x_0:
[----:B------:R-:W-:-:S00]  /*0200*/  BRA `(.L_x_0) ;  /* 0xfffffffc00fc7947 */ /* 0x000fc0000383ffff */
[----:B------:R-:W-:-:S00]  /*0210*/  NOP ;  /* 0x0000000000007918 */ /* 0x000fc00000000000 */
        /* <DEDUP_REMOVED lines=14> */
.L_x_1:


//--------------------- .nv.shared.reserved.0     --------------------------
	.section	.nv.shared.reserved.0,"aw",@nobits
	.weak		__nv_reservedSMEM_offset_0_alias
	.size		__nv_reservedSMEM_offset_0_alias, 0, 64
	.other		__nv_reservedSMEM_offset_0_alias,@"STO_CUDA_RESERVED_SHARED STV_DEFAULT"
__nv_reservedSMEM_offset_0_alias:
	.zero		0
	.zero		64


//--------------------- .nv.constant0._Z3fucPci   --------------------------
	.section	.nv.constant0._Z3fucPci,"a",@progbits
	.sectionflags	@""
	.align	4
.nv.constant0._Z3fucPci:
	.zero		908


//--------------------- SYMBOLS --------------------------

	.type		.nv.reservedSmem.offset0,@object
	.size		.nv.reservedSmem.offset0,0x4
